	.headerflags	@"EF_CUDA_TEXMODE_UNIFIED EF_CUDA_64BIT_ADDRESS EF_CUDA_ACCELERATORS EF_CUDA_SM90 EF_CUDA_VIRTUAL_SM(EF_CUDA_SM90)"
	.elftype	@"ET_EXEC"


//--------------------- .nv.info                  --------------------------
	.section	.nv.info,"",@"SHT_CUDA_INFO"
	.align	4


	//----- nvinfo : EIATTR_REGCOUNT
	.align		4
        /*0000*/ 	.byte	0x04, 0x2f
        /*0002*/ 	.short	(.L_1 - .L_0)
	.align		4
.L_0:
        /*0004*/ 	.word	index@(triton_poi_fused_convolution_1)
        /*0008*/ 	.word	0x0000000c


	//----- nvinfo : EIATTR_MIN_STACK_SIZE
	.align		4
.L_1:
        /*000c*/ 	.byte	0x04, 0x12
        /*000e*/ 	.short	(.L_3 - .L_2)
	.align		4
.L_2:
        /*0010*/ 	.word	index@(triton_poi_fused_convolution_1)
        /*0014*/ 	.word	0x00000000


	//----- nvinfo : EIATTR_FRAME_SIZE
	.align		4
.L_3:
        /*0018*/ 	.byte	0x04, 0x11
        /*001a*/ 	.short	(.L_5 - .L_4)
	.align		4
.L_4:
        /*001c*/ 	.word	index@(triton_poi_fused_convolution_1)
        /*0020*/ 	.word	0x00000000


	//----- nvinfo : EIATTR_MIN_STACK_SIZE
	.align		4
.L_5:
        /*0024*/ 	.byte	0x04, 0x12
        /*0026*/ 	.short	(.L_7 - .L_6)
	.align		4
.L_6:
        /*0028*/ 	.word	index@(triton_poi_fused_convolution_1)
        /*002c*/ 	.word	0x00000000
.L_7:


//--------------------- .nv.info.triton_poi_fused_convolution_1 --------------------------
	.section	.nv.info.triton_poi_fused_convolution_1,"",@"SHT_CUDA_INFO"
	.sectionflags	@""
	.align	4


	//----- nvinfo : EIATTR_CUDA_API_VERSION
	.align		4
        /*0000*/ 	.byte	0x04, 0x37
        /*0002*/ 	.short	(.L_9 - .L_8)
.L_8:
        /*0004*/ 	.word	0x0000007c


	//----- nvinfo : EIATTR_KPARAM_INFO
	.align		4
.L_9:
        /*0008*/ 	.byte	0x04, 0x17
        /*000a*/ 	.short	(.L_11 - .L_10)
.L_10:
        /*000c*/ 	.word	0x00000000
        /*0010*/ 	.short	0x0002
        /*0012*/ 	.short	0x0010
        /*0014*/ 	.byte	0x00, 0xf0, 0x11, 0x00


	//----- nvinfo : EIATTR_KPARAM_INFO
	.align		4
.L_11:
        /*0018*/ 	.byte	0x04, 0x17
        /*001a*/ 	.short	(.L_13 - .L_12)
.L_12:
        /*001c*/ 	.word	0x00000000
        /*0020*/ 	.short	0x0001
        /*0022*/ 	.short	0x0008
        /*0024*/ 	.byte	0x00, 0xf4, 0x21, 0x00


	//----- nvinfo : EIATTR_KPARAM_INFO
	.align		4
.L_13:
        /*0028*/ 	.byte	0x04, 0x17
        /*002a*/ 	.short	(.L_15 - .L_14)
.L_14:
        /*002c*/ 	.word	0x00000000
        /*0030*/ 	.short	0x0000
        /*0032*/ 	.short	0x0000
        /*0034*/ 	.byte	0x00, 0xf4, 0x21, 0x00


	//----- nvinfo : EIATTR_SPARSE_MMA_MASK
	.align		4
.L_15:
        /*0038*/ 	.byte	0x03, 0x50
        /*003a*/ 	.short	0x0000


	//----- nvinfo : EIATTR_MAXREG_COUNT
	.align		4
        /*003c*/ 	.byte	0x03, 0x1b
        /*003e*/ 	.short	0x00ff


	//----- nvinfo : EIATTR_EXIT_INSTR_OFFSETS
	.align		4
        /*0040*/ 	.byte	0x04, 0x1c
        /*0042*/ 	.short	(.L_17 - .L_16)


	//   ....[0]....
.L_16:
        /*0044*/ 	.word	0x00000180


	//   ....[1]....
        /*0048*/ 	.word	0x000001a0


	//----- nvinfo : EIATTR_REQNTID
	.align		4
.L_17:
        /*004c*/ 	.byte	0x04, 0x10
        /*004e*/ 	.short	(.L_19 - .L_18)
.L_18:
        /*0050*/ 	.word	0x00000080
        /*0054*/ 	.word	0x00000001
        /*0058*/ 	.word	0x00000001


	//----- nvinfo : EIATTR_CBANK_PARAM_SIZE
	.align		4
.L_19:
        /*005c*/ 	.byte	0x03, 0x19
        /*005e*/ 	.short	0x0014


	//----- nvinfo : EIATTR_PARAM_CBANK
	.align		4
        /*0060*/ 	.byte	0x04, 0x0a
        /*0062*/ 	.short	(.L_21 - .L_20)
	.align		4
.L_20:
        /*0064*/ 	.word	index@(.nv.constant0.triton_poi_fused_convolution_1)
        /*0068*/ 	.short	0x0210
        /*006a*/ 	.short	0x0014


	//----- nvinfo : EIATTR_SW_WAR
	.align		4
.L_21:
        /*006c*/ 	.byte	0x04, 0x36
        /*006e*/ 	.short	(.L_23 - .L_22)
.L_22:
        /*0070*/ 	.word	0x00000008
.L_23:


//--------------------- .nv.callgraph             --------------------------
	.section	.nv.callgraph,"",@"SHT_CUDA_CALLGRAPH"
	.align	4
	.sectionentsize	8
	.align		4
        /*0000*/ 	.word	0x00000000
	.align		4
        /*0004*/ 	.word	0xffffffff
	.align		4
        /*0008*/ 	.word	0x00000000
	.align		4
        /*000c*/ 	.word	0xfffffffe
	.align		4
        /*0010*/ 	.word	0x00000000
	.align		4
        /*0014*/ 	.word	0xfffffffd
	.align		4
        /*0018*/ 	.word	0x00000000
	.align		4
        /*001c*/ 	.word	0xfffffffc


//--------------------- .text.triton_poi_fused_convolution_1 --------------------------
	.section	.text.triton_poi_fused_convolution_1,"ax",@progbits
	.align	128
        .global         triton_poi_fused_convolution_1
        .type           triton_poi_fused_convolution_1,@function
        .size           triton_poi_fused_convolution_1,(.L_x_1 - triton_poi_fused_convolution_1)
        .other          triton_poi_fused_convolution_1,@"STO_CUDA_ENTRY STV_DEFAULT"
triton_poi_fused_convolution_1:
.text.triton_poi_fused_convolution_1:
[----:B------:R-:W0:Y:S02]  /*0000*/  LDC R1, c[0x0][0x28] ;  /* 0x00000a00ff017b82 */ /* 0x000e240000000800 */
[----:B------:R-:W1:Y:S01]  /*0010*/  S2R R0, SR_TID.X ;  /* 0x0000000000007919 */ /* 0x000e620000002100 */
[----:B------:R-:W2:Y:S01]  /*0020*/  LDC.64 R4, c[0x0][0x218] ;  /* 0x00008600ff047b82 */ /* 0x000ea20000000a00 */
[----:B------:R-:W-:Y:S01]  /*0030*/  ULDC.64 UR4, c[0x0][0x208] ;  /* 0x0000820000047ab9 */ /* 0x000fe20000000a00 */
[----:B------:R-:W3:Y:S01]  /*0040*/  S2R R7, SR_CTAID.X ;  /* 0x0000000000077919 */ /* 0x000ee20000002500 */
[----:B-1----:R-:W-:Y:S02]  /*0050*/  LOP3.LUT R0, R0, 0x7f, RZ, 0xc0, !PT ;  /* 0x0000007f00007812 */ /* 0x002fe400078ec0ff */
[----:B---3--:R-:W-:-:S03]  /*0060*/  SHF.R.S32.HI R2, RZ, 0x18, R7 ;  /* 0x00000018ff027819 */ /* 0x008fc60000011407 */
[----:B------:R-:W-:Y:S01]  /*0070*/  IMAD R7, R7, 0x80, R0 ;  /* 0x0000008007077824 */ /* 0x000fe200078e0200 */
[----:B------:R-:W-:Y:S02]  /*0080*/  SGXT R0, R2, 0x1 ;  /* 0x000000010200781a */ /* 0x000fe40000000200 */
[----:B------:R-:W1:Y:S02]  /*0090*/  LDC.64 R2, c[0x0][0x210] ;  /* 0x00008400ff027b82 */ /* 0x000e640000000a00 */
[----:B------:R-:W-:Y:S02]  /*00a0*/  ISETP.GE.AND P0, PT, R7, 0x140, PT ;  /* 0x000001400700780c */ /* 0x000fe40003f06270 */
[----:B------:R-:W-:-:S04]  /*00b0*/  LEA.HI R0, R0, R7, RZ, 0x4 ;  /* 0x0000000700007211 */ /* 0x000fc800078f20ff */
[----:B------:R-:W-:-:S05]  /*00c0*/  SHF.R.S32.HI R0, RZ, 0x4, R0 ;  /* 0x00000004ff007819 */ /* 0x000fca0000011400 */
[----:B------:R-:W-:-:S05]  /*00d0*/  IMAD.HI R6, R0, 0x66666667, RZ ;  /* 0x6666666700067827 */ /* 0x000fca00078e02ff */
[----:B------:R-:W-:-:S04]  /*00e0*/  SHF.R.S32.HI R9, RZ, 0x1, R6 ;  /* 0x00000001ff097819 */ /* 0x000fc80000011406 */
[----:B------:R-:W-:Y:S01]  /*00f0*/  LEA.HI R9, R6, R9, RZ, 0x1 ;  /* 0x0000000906097211 */ /* 0x000fe200078f08ff */
[----:B-1----:R-:W-:-:S04]  /*0100*/  IMAD.WIDE R2, R7, 0x4, R2 ;  /* 0x0000000407027825 */ /* 0x002fc800078e0202 */
[----:B------:R-:W-:Y:S02]  /*0110*/  IMAD R9, R9, -0x5, R0 ;  /* 0xfffffffb09097824 */ /* 0x000fe400078e0200 */
[----:B------:R-:W-:Y:S02]  /*0120*/  IMAD.MOV.U32 R0, RZ, RZ, RZ ;  /* 0x000000ffff007224 */ /* 0x000fe400078e00ff */
[----:B------:R-:W-:Y:S02]  /*0130*/  IMAD.MOV.U32 R7, RZ, RZ, RZ ;  /* 0x000000ffff077224 */ /* 0x000fe400078e00ff */
[----:B--2---:R-:W-:Y:S02]  /*0140*/  IMAD.WIDE R4, R9, 0x4, R4 ;  /* 0x0000000409047825 */ /* 0x004fe400078e0204 */
[----:B------:R-:W2:Y:S04]  /*0150*/  @!P0 LDG.E R0, desc[UR4][R2.64] ;  /* 0x0000000402008981 */ /* 0x000ea8000c1e1900 */
[----:B------:R-:W2:Y:S02]  /*0160*/  @!P0 LDG.E.EL R7, desc[UR4][R4.64] ;  /* 0x0000000404078981 */ /* 0x000ea4000c2e1900 */
[----:B--2---:R-:W-:Y:S01]  /*0170*/  FADD R7, R7, R0 ;  /* 0x0000000007077221 */ /* 0x004fe20000000000 */
[----:B------:R-:W-:Y:S06]  /*0180*/  @P0 EXIT ;  /* 0x000000000000094d */ /* 0x000fec0003800000 */
[----:B------:R-:W-:Y:S01]  /*0190*/  STG.E desc[UR4][R2.64], R7 ;  /* 0x0000000702007986 */ /* 0x000fe2000c101904 */
[----:B------:R-:W-:Y:S05]  /*01a0*/  EXIT ;  /* 0x000000000000794d */ /* 0x000fea0003800000 */
.L_x_0:
[----:B------:R-:W-:-:S00]  /*01b0*/  BRA `(.L_x_0) ;  /* 0xfffffffc00fc7947 */ /* 0x000fc0000383ffff */
[----:B------:R-:W-:-:S00]  /*01c0*/  NOP ;  /* 0x0000000000007918 */ /* 0x000fc00000000000 */
        /* <DEDUP_REMOVED lines=11> */
.L_x_1:


//--------------------- .nv.constant0.triton_poi_fused_convolution_1 --------------------------
	.section	.nv.constant0.triton_poi_fused_convolution_1,"a",@progbits
	.sectionflags	@""
	.align	4
.nv.constant0.triton_poi_fused_convolution_1:
	.zero		548
